//
// Generated by NVIDIA NVVM Compiler
//
// Compiler Build ID: CL-36424714
// Cuda compilation tools, release 13.0, V13.0.88
// Based on NVVM 20.0.0
//

.version 9.0
.target sm_100
.address_size 64

	// .globl	_Z5d_sumPiS_i

.visible .entry _Z5d_sumPiS_i(
	.param .u64 .ptr .align 1 _Z5d_sumPiS_i_param_0,
	.param .u64 .ptr .align 1 _Z5d_sumPiS_i_param_1,
	.param .u32 _Z5d_sumPiS_i_param_2
)
{
	.reg .pred 	%p<2>;
	.reg .b32 	%r<8>;
	.reg .b64 	%rd<7>;

	ld.param.u64 	%rd1, [_Z5d_sumPiS_i_param_0];
	ld.param.u64 	%rd2, [_Z5d_sumPiS_i_param_1];
	ld.param.u32 	%r2, [_Z5d_sumPiS_i_param_2];
	mov.u32 	%r3, %ctaid.x;
	mov.u32 	%r4, %ntid.x;
	mov.u32 	%r5, %tid.x;
	mad.lo.s32 	%r1, %r3, %r4, %r5;
	setp.ge.s32 	%p1, %r1, %r2;
	@%p1 bra 	$L__BB0_2;
	cvta.to.global.u64 	%rd3, %rd1;
	cvta.to.global.u64 	%rd4, %rd2;
	mul.wide.s32 	%rd5, %r1, 4;
	add.s64 	%rd6, %rd3, %rd5;
	ld.global.u32 	%r6, [%rd6];
	atom.global.add.u32 	%r7, [%rd4], %r6;
$L__BB0_2:
	ret;

}


// ===== COMPILED SASS (sm_100) =====

	.target	sm_100

	.elftype	@"ET_EXEC"


//--------------------- .note.nv.tkinfo           --------------------------
	.section	.note.nv.tkinfo,"",@"SHT_NOTE"
	.sectionflags	@"SHF_NOTE_NV_TKINFO"
	.tkinfo
        /*0018*/ 	.word	0x00000002
        /*0030*/ 	.string	""
        /*0030*/ 	.string	"ptxas"
        /*0030*/ 	.string	"Cuda compilation tools, release 13.0, V13.0.88"
        /*0030*/ 	.string	"Build cuda_13.0.r13.0/compiler.36424714_0"
        /*0030*/ 	.string	"-arch sm_100 -m 64 "



//--------------------- .note.nv.cuinfo           --------------------------
	.section	.note.nv.cuinfo,"",@"SHT_NOTE"
	.sectionflags	@"SHF_NOTE_NV_CUINFO"
        /*0018*/ 	.short	0x0002
        /*001a*/ 	.short	0x0064
        /*001c*/ 	.short	0x0082
	.zero		2


//--------------------- .nv.info                  --------------------------
	.section	.nv.info,"",@"SHT_CUDA_INFO"
	.align	4


	//----- nvinfo : EIATTR_REGCOUNT
	.align		4
        /*0000*/ 	.byte	0x04, 0x2f
        /*0002*/ 	.short	(.L_1 - .L_0)
	.align		4
.L_0:
        /*0004*/ 	.word	index@(_Z5d_sumPiS_i)
        /*0008*/ 	.word	0x0000000a


	//----- nvinfo : EIATTR_FRAME_SIZE
	.align		4
.L_1:
        /*000c*/ 	.byte	0x04, 0x11
        /*000e*/ 	.short	(.L_3 - .L_2)
	.align		4
.L_2:
        /*0010*/ 	.word	index@(_Z5d_sumPiS_i)
        /*0014*/ 	.word	0x00000000


	//----- nvinfo : EIATTR_MIN_STACK_SIZE
	.align		4
.L_3:
        /*0018*/ 	.byte	0x04, 0x12
        /*001a*/ 	.short	(.L_5 - .L_4)
	.align		4
.L_4:
        /*001c*/ 	.word	index@(_Z5d_sumPiS_i)
        /*0020*/ 	.word	0x00000000
.L_5:


//--------------------- .nv.compat                --------------------------
	.section	.nv.compat,"",@"SHT_CUDA_COMPAT_INFO"
	.align	4
        /*0000*/ 	.byte	0x02, 0x09, 0x00, 0x00, 0x02, 0x02, 0x01, 0x00, 0x02, 0x05, 0x05, 0x00, 0x03, 0x07, 0x01, 0x01
        /*0010*/ 	.byte	0x02, 0x03, 0x00, 0x00, 0x02, 0x06, 0x01, 0x00, 0x04, 0x0b, 0x08, 0x00, 0x09, 0x00, 0x00, 0x00
        /*0020*/ 	.byte	0x00, 0x00, 0x00, 0x00


//--------------------- .nv.info._Z5d_sumPiS_i    --------------------------
	.section	.nv.info._Z5d_sumPiS_i,"",@"SHT_CUDA_INFO"
	.sectionflags	@""
	.align	4


	//----- nvinfo : EIATTR_CUDA_API_VERSION
	.align		4
        /*0000*/ 	.byte	0x04, 0x37
        /*0002*/ 	.short	(.L_7 - .L_6)
.L_6:
        /*0004*/ 	.word	0x00000082


	//----- nvinfo : EIATTR_KPARAM_INFO
	.align		4
.L_7:
        /*0008*/ 	.byte	0x04, 0x17
        /*000a*/ 	.short	(.L_9 - .L_8)
.L_8:
        /*000c*/ 	.word	0x00000000
        /*0010*/ 	.short	0x0002
        /*0012*/ 	.short	0x0010
        /*0014*/ 	.byte	0x00, 0xf0, 0x11, 0x00


	//----- nvinfo : EIATTR_KPARAM_INFO
	.align		4
.L_9:
        /*0018*/ 	.byte	0x04, 0x17
        /*001a*/ 	.short	(.L_11 - .L_10)
.L_10:
        /*001c*/ 	.word	0x00000000
        /*0020*/ 	.short	0x0001
        /*0022*/ 	.short	0x0008
        /*0024*/ 	.byte	0x00, 0xf5, 0x21, 0x00


	//----- nvinfo : EIATTR_KPARAM_INFO
	.align		4
.L_11:
        /*0028*/ 	.byte	0x04, 0x17
        /*002a*/ 	.short	(.L_13 - .L_12)
.L_12:
        /*002c*/ 	.word	0x00000000
        /*0030*/ 	.short	0x0000
        /*0032*/ 	.short	0x0000
        /*0034*/ 	.byte	0x00, 0xf5, 0x21, 0x00


	//----- nvinfo : EIATTR_SPARSE_MMA_MASK
	.align		4
.L_13:
        /*0038*/ 	.byte	0x03, 0x50
        /*003a*/ 	.short	0x0000


	//----- nvinfo : EIATTR_MAXREG_COUNT
	.align		4
        /*003c*/ 	.byte	0x03, 0x1b
        /*003e*/ 	.short	0x00ff


	//----- nvinfo : EIATTR_MERCURY_ISA_VERSION
	.align		4
        /*0040*/ 	.byte	0x03, 0x5f
        /*0042*/ 	.short	0x0101


	//----- nvinfo : EIATTR_INT_WARP_WIDE_INSTR_OFFSETS
	.align		4
        /*0044*/ 	.byte	0x04, 0x31
        /*0046*/ 	.short	(.L_15 - .L_14)


	//   ....[0]....
.L_14:
        /*0048*/ 	.word	0x000000d0


	//   ....[1]....
        /*004c*/ 	.word	0x00000110


	//----- nvinfo : EIATTR_VRC_CTA_INIT_COUNT
	.align		4
.L_15:
        /*0050*/ 	.byte	0x02, 0x4a
	.zero		1
	.zero		1


	//----- nvinfo : EIATTR_EXIT_INSTR_OFFSETS
	.align		4
        /*0054*/ 	.byte	0x04, 0x1c
        /*0056*/ 	.short	(.L_17 - .L_16)


	//   ....[0]....
.L_16:
        /*0058*/ 	.word	0x00000070


	//   ....[1]....
        /*005c*/ 	.word	0x00000140


	//----- nvinfo : EIATTR_CBANK_PARAM_SIZE
	.align		4
.L_17:
        /*0060*/ 	.byte	0x03, 0x19
        /*0062*/ 	.short	0x0014


	//----- nvinfo : EIATTR_PARAM_CBANK
	.align		4
        /*0064*/ 	.byte	0x04, 0x0a
        /*0066*/ 	.short	(.L_19 - .L_18)
	.align		4
.L_18:
        /*0068*/ 	.word	index@(.nv.constant0._Z5d_sumPiS_i)
        /*006c*/ 	.short	0x0380
        /*006e*/ 	.short	0x0014


	//----- nvinfo : EIATTR_SW_WAR
	.align		4
.L_19:
        /*0070*/ 	.byte	0x04, 0x36
        /*0072*/ 	.short	(.L_21 - .L_20)
.L_20:
        /*0074*/ 	.word	0x00000008
.L_21:


//--------------------- .nv.callgraph             --------------------------
	.section	.nv.callgraph,"",@"SHT_CUDA_CALLGRAPH"
	.align	4
	.sectionentsize	8
	.align		4
        /*0000*/ 	.word	0x00000000
	.align		4
        /*0004*/ 	.word	0xffffffff
	.align		4
        /*0008*/ 	.word	0x00000000
	.align		4
        /*000c*/ 	.word	0xfffffffe
	.align		4
        /*0010*/ 	.word	0x00000000
	.align		4
        /*0014*/ 	.word	0xfffffffd
	.align		4
        /*0018*/ 	.word	0x00000000
	.align		4
        /*001c*/ 	.word	0xfffffffc


//--------------------- .text._Z5d_sumPiS_i       --------------------------
	.section	.text._Z5d_sumPiS_i,"ax",@progbits
	.align	128
        .global         _Z5d_sumPiS_i
        .type           _Z5d_sumPiS_i,@function
        .size           _Z5d_sumPiS_i,(.L_x_1 - _Z5d_sumPiS_i)
        .other          _Z5d_sumPiS_i,@"STO_CUDA_ENTRY STV_DEFAULT"
_Z5d_sumPiS_i:
.text._Z5d_sumPiS_i:
[----:B------:R-:W-:Y:S01]  /*0000*/  LDC R1, c[0x0][0x37c] ;  /* 0x0000df00ff017b82 */ /* 0x000fe20000000800 */
[----:B------:R-:W0:Y:S07]  /*0010*/  S2R R0, SR_TID.X ;  /* 0x0000000000007919 */ /* 0x000e2e0000002100 */
[----:B------:R-:W0:Y:S01]  /*0020*/  S2UR UR4, SR_CTAID.X ;  /* 0x00000000000479c3 */ /* 0x000e220000002500 */
[----:B------:R-:W1:Y:S07]  /*0030*/  LDCU UR5, c[0x0][0x390] ;  /* 0x00007200ff0577ac */ /* 0x000e6e0008000800 */
[----:B------:R-:W0:Y:S02]  /*0040*/  LDC R5, c[0x0][0x360] ;  /* 0x0000d800ff057b82 */ /* 0x000e240000000800 */
[----:B0-----:R-:W-:-:S05]  /*0050*/  IMAD R5, R5, UR4, R0 ;  /* 0x0000000405057c24 */ /* 0x001fca000f8e0200 */
[----:B-1----:R-:W-:-:S13]  /*0060*/  ISETP.GE.AND P0, PT, R5, UR5, PT ;  /* 0x0000000505007c0c */ /* 0x002fda000bf06270 */
[----:B------:R-:W-:Y:S05]  /*0070*/  @P0 EXIT ;  /* 0x000000000000094d */ /* 0x000fea0003800000 */
[----:B------:R-:W0:Y:S01]  /*0080*/  LDC.64 R2, c[0x0][0x380] ;  /* 0x0000e000ff027b82 */ /* 0x000e220000000a00 */
[----:B------:R-:W1:Y:S01]  /*0090*/  LDCU.64 UR6, c[0x0][0x358] ;  /* 0x00006b00ff0677ac */ /* 0x000e620008000a00 */
[----:B0-----:R-:W-:-:S06]  /*00a0*/  IMAD.WIDE R2, R5, 0x4, R2 ;  /* 0x0000000405027825 */ /* 0x001fcc00078e0202 */
[----:B-1----:R-:W2:Y:S01]  /*00b0*/  LDG.E R2, desc[UR6][R2.64] ;  /* 0x0000000602027981 */ /* 0x002ea2000c1e1900 */
[----:B------:R-:W0:Y:S01]  /*00c0*/  LDC.64 R4, c[0x0][0x388] ;  /* 0x0000e200ff047b82 */ /* 0x000e220000000a00 */
[----:B------:R-:W-:Y:S01]  /*00d0*/  VOTEU.ANY UR4, UPT, PT ;  /* 0x0000000000047886 */ /* 0x000fe200038e0100 */
[----:B------:R-:W1:Y:S01]  /*00e0*/  S2R R0, SR_LANEID ;  /* 0x0000000000007919 */ /* 0x000e620000000000 */
[----:B------:R-:W-:-:S06]  /*00f0*/  UFLO.U32 UR4, UR4 ;  /* 0x00000004000472bd */ /* 0x000fcc00080e0000 */
[----:B-1----:R-:W-:Y:S01]  /*0100*/  ISETP.EQ.U32.AND P0, PT, R0, UR4, PT ;  /* 0x0000000400007c0c */ /* 0x002fe2000bf02070 */
[----:B--2---:R-:W1:Y:S02]  /*0110*/  REDUX.SUM UR5, R2 ;  /* 0x00000000020573c4 */ /* 0x004e64000000c000 */
[----:B-1----:R-:W-:-:S10]  /*0120*/  MOV R7, UR5 ;  /* 0x0000000500077c02 */ /* 0x002fd40008000f00 */
[----:B0-----:R-:W-:Y:S01]  /*0130*/  @P0 REDG.E.ADD.STRONG.GPU desc[UR6][R4.64], R7 ;  /* 0x000000070400098e */ /* 0x001fe2000c12e106 */
[----:B------:R-:W-:Y:S05]  /*0140*/  EXIT ;  /* 0x000000000000794d */ /* 0x000fea0003800000 */
.L_x_0:
[----:B------:R-:W-:-:S00]  /*0150*/  BRA `(.L_x_0) ;  /* 0xfffffffc00fc7947 */ /* 0x000fc0000383ffff */
[----:B------:R-:W-:-:S00]  /*0160*/  NOP ;  /* 0x0000000000007918 */ /* 0x000fc00000000000 */
        /* <DEDUP_REMOVED lines=9> */
.L_x_1:


//--------------------- .nv.shared.reserved.0     --------------------------
	.section	.nv.shared.reserved.0,"aw",@nobits
	.weak		__nv_reservedSMEM_offset_0_alias
	.size		__nv_reservedSMEM_offset_0_alias, 0, 64
	.other		__nv_reservedSMEM_offset_0_alias,@"STO_CUDA_RESERVED_SHARED STV_DEFAULT"
__nv_reservedSMEM_offset_0_alias:
	.zero		0
	.zero		64


//--------------------- .nv.constant0._Z5d_sumPiS_i --------------------------
	.section	.nv.constant0._Z5d_sumPiS_i,"a",@progbits
	.sectionflags	@""
	.align	4
.nv.constant0._Z5d_sumPiS_i:
	.zero		916


//--------------------- SYMBOLS --------------------------

	.type		.nv.reservedSmem.offset0,@object
	.size		.nv.reservedSmem.offset0,0x4
